//
// Generated by NVIDIA NVVM Compiler
//
// Compiler Build ID: CL-36424714
// Cuda compilation tools, release 13.0, V13.0.88
// Based on NVVM 20.0.0
//

.version 9.0
.target sm_100
.address_size 64

	// .globl	_Z7replaceiiPi
.func  (.param .b64 func_retval0) __internal_accurate_pow
(
	.param .b64 __internal_accurate_pow_param_0,
	.param .b64 __internal_accurate_pow_param_1
)
;

.visible .entry _Z7replaceiiPi(
	.param .u32 _Z7replaceiiPi_param_0,
	.param .u32 _Z7replaceiiPi_param_1,
	.param .u64 .ptr .align 1 _Z7replaceiiPi_param_2
)
{
	.reg .pred 	%p<43>;
	.reg .b32 	%r<76>;
	.reg .b64 	%rd<13>;
	.reg .b64 	%fd<80>;

	ld.param.u32 	%r16, [_Z7replaceiiPi_param_0];
	ld.param.u32 	%r15, [_Z7replaceiiPi_param_1];
	ld.param.u64 	%rd4, [_Z7replaceiiPi_param_2];
	cvta.to.global.u64 	%rd1, %rd4;
	mov.u32 	%r17, %tid.x;
	mov.u32 	%r18, %ntid.x;
	mov.u32 	%r19, %ctaid.x;
	mad.lo.s32 	%r1, %r18, %r19, %r17;
	setp.ge.s32 	%p2, %r1, %r16;
	setp.lt.s32 	%p3, %r15, 1;
	or.pred  	%p4, %p2, %p3;
	@%p4 bra 	$L__BB0_9;
	mul.lo.s32 	%r2, %r15, %r1;
	add.s32 	%r3, %r1, 1;
	cvt.rn.f64.s32 	%fd1, %r3;
	{
	.reg .b32 %temp; 
	mov.b64 	{%temp, %r4}, %fd1;
	}
	shr.u32 	%r21, %r4, 20;
	and.b32  	%r22, %r21, 2047;
	add.s32 	%r23, %r22, -1012;
	mov.b64 	%rd5, %fd1;
	shl.b64 	%rd6, %rd5, %r23;
	setp.eq.s64 	%p5, %rd6, -9223372036854775808;
	abs.f64 	%fd2, %fd1;
	setp.neu.f64 	%p6, %fd2, 0d3FE0000000000000;
	and.pred  	%p1, %p6, %p5;
	and.b32  	%r5, %r15, 3;
	setp.lt.u32 	%p7, %r15, 4;
	mov.b32 	%r75, 0;
	@%p7 bra 	$L__BB0_4;
	and.b32  	%r75, %r15, 2147483644;
	neg.s32 	%r73, %r75;
	add.s64 	%rd3, %rd1, 8;
	mov.u32 	%r72, %r2;
$L__BB0_3:
	.pragma "nounroll";
	setp.eq.s32 	%p8, %r3, 0;
	setp.lt.s32 	%p9, %r4, 0;
	setp.eq.s64 	%p10, %rd6, -9223372036854775808;
	mul.wide.s32 	%rd7, %r72, 4;
	add.s64 	%rd8, %rd3, %rd7;
	ld.global.u32 	%r24, [%rd8+-8];
	cvt.rn.f64.s32 	%fd3, %r24;
	{
	.reg .b32 %temp; 
	mov.b64 	{%temp, %r25}, %fd3;
	}
	abs.f64 	%fd4, %fd3;
	{ // callseq 0, 0
	.param .b64 param0;
	st.param.f64 	[param0], %fd4;
	.param .b64 param1;
	st.param.f64 	[param1], %fd1;
	.param .b64 retval0;
	call.uni (retval0), 
	__internal_accurate_pow, 
	(
	param0, 
	param1
	);
	ld.param.f64 	%fd5, [retval0];
	} // callseq 0
	setp.lt.s32 	%p11, %r25, 0;
	neg.f64 	%fd7, %fd5;
	selp.f64 	%fd8, %fd7, %fd5, %p10;
	selp.f64 	%fd9, %fd8, %fd5, %p11;
	setp.eq.s32 	%p12, %r24, 0;
	selp.b32 	%r26, %r25, 0, %p1;
	or.b32  	%r27, %r26, 2146435072;
	selp.b32 	%r28, %r27, %r26, %p9;
	mov.b32 	%r29, 0;
	mov.b64 	%fd10, {%r29, %r28};
	selp.f64 	%fd11, %fd10, %fd9, %p12;
	setp.eq.s32 	%p13, %r24, 1;
	selp.f64 	%fd12, 0d3FF0000000000000, %fd11, %p8;
	selp.f64 	%fd13, 0d3FF0000000000000, %fd12, %p13;
	cvt.rzi.s32.f64 	%r30, %fd13;
	st.global.u32 	[%rd8+-8], %r30;
	ld.global.u32 	%r31, [%rd8+-4];
	cvt.rn.f64.s32 	%fd14, %r31;
	{
	.reg .b32 %temp; 
	mov.b64 	{%temp, %r32}, %fd14;
	}
	abs.f64 	%fd15, %fd14;
	{ // callseq 1, 0
	.param .b64 param0;
	st.param.f64 	[param0], %fd15;
	.param .b64 param1;
	st.param.f64 	[param1], %fd1;
	.param .b64 retval0;
	call.uni (retval0), 
	__internal_accurate_pow, 
	(
	param0, 
	param1
	);
	ld.param.f64 	%fd16, [retval0];
	} // callseq 1
	setp.lt.s32 	%p14, %r32, 0;
	neg.f64 	%fd18, %fd16;
	selp.f64 	%fd19, %fd18, %fd16, %p10;
	selp.f64 	%fd20, %fd19, %fd16, %p14;
	setp.eq.s32 	%p15, %r31, 0;
	selp.b32 	%r33, %r32, 0, %p1;
	or.b32  	%r34, %r33, 2146435072;
	selp.b32 	%r35, %r34, %r33, %p9;
	mov.b64 	%fd21, {%r29, %r35};
	selp.f64 	%fd22, %fd21, %fd20, %p15;
	setp.eq.s32 	%p16, %r31, 1;
	selp.f64 	%fd23, 0d3FF0000000000000, %fd22, %p8;
	selp.f64 	%fd24, 0d3FF0000000000000, %fd23, %p16;
	cvt.rzi.s32.f64 	%r36, %fd24;
	st.global.u32 	[%rd8+-4], %r36;
	ld.global.u32 	%r37, [%rd8];
	cvt.rn.f64.s32 	%fd25, %r37;
	{
	.reg .b32 %temp; 
	mov.b64 	{%temp, %r38}, %fd25;
	}
	abs.f64 	%fd26, %fd25;
	{ // callseq 2, 0
	.param .b64 param0;
	st.param.f64 	[param0], %fd26;
	.param .b64 param1;
	st.param.f64 	[param1], %fd1;
	.param .b64 retval0;
	call.uni (retval0), 
	__internal_accurate_pow, 
	(
	param0, 
	param1
	);
	ld.param.f64 	%fd27, [retval0];
	} // callseq 2
	setp.lt.s32 	%p17, %r38, 0;
	neg.f64 	%fd29, %fd27;
	selp.f64 	%fd30, %fd29, %fd27, %p10;
	selp.f64 	%fd31, %fd30, %fd27, %p17;
	setp.eq.s32 	%p18, %r37, 0;
	selp.b32 	%r39, %r38, 0, %p1;
	or.b32  	%r40, %r39, 2146435072;
	selp.b32 	%r41, %r40, %r39, %p9;
	mov.b64 	%fd32, {%r29, %r41};
	selp.f64 	%fd33, %fd32, %fd31, %p18;
	setp.eq.s32 	%p19, %r37, 1;
	selp.f64 	%fd34, 0d3FF0000000000000, %fd33, %p8;
	selp.f64 	%fd35, 0d3FF0000000000000, %fd34, %p19;
	cvt.rzi.s32.f64 	%r42, %fd35;
	st.global.u32 	[%rd8], %r42;
	ld.global.u32 	%r43, [%rd8+4];
	cvt.rn.f64.s32 	%fd36, %r43;
	{
	.reg .b32 %temp; 
	mov.b64 	{%temp, %r44}, %fd36;
	}
	abs.f64 	%fd37, %fd36;
	{ // callseq 3, 0
	.param .b64 param0;
	st.param.f64 	[param0], %fd37;
	.param .b64 param1;
	st.param.f64 	[param1], %fd1;
	.param .b64 retval0;
	call.uni (retval0), 
	__internal_accurate_pow, 
	(
	param0, 
	param1
	);
	ld.param.f64 	%fd38, [retval0];
	} // callseq 3
	setp.lt.s32 	%p20, %r44, 0;
	neg.f64 	%fd40, %fd38;
	selp.f64 	%fd41, %fd40, %fd38, %p10;
	selp.f64 	%fd42, %fd41, %fd38, %p20;
	setp.eq.s32 	%p21, %r43, 0;
	selp.b32 	%r45, %r44, 0, %p1;
	or.b32  	%r46, %r45, 2146435072;
	selp.b32 	%r47, %r46, %r45, %p9;
	mov.b64 	%fd43, {%r29, %r47};
	selp.f64 	%fd44, %fd43, %fd42, %p21;
	setp.eq.s32 	%p22, %r43, 1;
	selp.f64 	%fd45, 0d3FF0000000000000, %fd44, %p8;
	selp.f64 	%fd46, 0d3FF0000000000000, %fd45, %p22;
	cvt.rzi.s32.f64 	%r48, %fd46;
	st.global.u32 	[%rd8+4], %r48;
	add.s32 	%r73, %r73, 4;
	add.s32 	%r72, %r72, 4;
	setp.ne.s32 	%p23, %r73, 0;
	@%p23 bra 	$L__BB0_3;
$L__BB0_4:
	setp.eq.s32 	%p24, %r5, 0;
	@%p24 bra 	$L__BB0_9;
	setp.eq.s32 	%p25, %r5, 1;
	@%p25 bra 	$L__BB0_7;
	setp.eq.s32 	%p26, %r3, 0;
	setp.lt.s32 	%p27, %r4, 0;
	setp.eq.s64 	%p28, %rd6, -9223372036854775808;
	add.s32 	%r49, %r75, %r2;
	mul.wide.s32 	%rd9, %r49, 4;
	add.s64 	%rd10, %rd1, %rd9;
	ld.global.u32 	%r50, [%rd10];
	cvt.rn.f64.s32 	%fd47, %r50;
	{
	.reg .b32 %temp; 
	mov.b64 	{%temp, %r51}, %fd47;
	}
	abs.f64 	%fd48, %fd47;
	{ // callseq 4, 0
	.param .b64 param0;
	st.param.f64 	[param0], %fd48;
	.param .b64 param1;
	st.param.f64 	[param1], %fd1;
	.param .b64 retval0;
	call.uni (retval0), 
	__internal_accurate_pow, 
	(
	param0, 
	param1
	);
	ld.param.f64 	%fd49, [retval0];
	} // callseq 4
	setp.lt.s32 	%p29, %r51, 0;
	neg.f64 	%fd51, %fd49;
	selp.f64 	%fd52, %fd51, %fd49, %p28;
	selp.f64 	%fd53, %fd52, %fd49, %p29;
	setp.eq.s32 	%p30, %r50, 0;
	selp.b32 	%r52, %r51, 0, %p1;
	or.b32  	%r53, %r52, 2146435072;
	selp.b32 	%r54, %r53, %r52, %p27;
	mov.b32 	%r55, 0;
	mov.b64 	%fd54, {%r55, %r54};
	selp.f64 	%fd55, %fd54, %fd53, %p30;
	setp.eq.s32 	%p31, %r50, 1;
	selp.f64 	%fd56, 0d3FF0000000000000, %fd55, %p26;
	selp.f64 	%fd57, 0d3FF0000000000000, %fd56, %p31;
	cvt.rzi.s32.f64 	%r56, %fd57;
	st.global.u32 	[%rd10], %r56;
	ld.global.u32 	%r57, [%rd10+4];
	cvt.rn.f64.s32 	%fd58, %r57;
	{
	.reg .b32 %temp; 
	mov.b64 	{%temp, %r58}, %fd58;
	}
	abs.f64 	%fd59, %fd58;
	{ // callseq 5, 0
	.param .b64 param0;
	st.param.f64 	[param0], %fd59;
	.param .b64 param1;
	st.param.f64 	[param1], %fd1;
	.param .b64 retval0;
	call.uni (retval0), 
	__internal_accurate_pow, 
	(
	param0, 
	param1
	);
	ld.param.f64 	%fd60, [retval0];
	} // callseq 5
	setp.lt.s32 	%p32, %r58, 0;
	neg.f64 	%fd62, %fd60;
	selp.f64 	%fd63, %fd62, %fd60, %p28;
	selp.f64 	%fd64, %fd63, %fd60, %p32;
	setp.eq.s32 	%p33, %r57, 0;
	selp.b32 	%r59, %r58, 0, %p1;
	or.b32  	%r60, %r59, 2146435072;
	selp.b32 	%r61, %r60, %r59, %p27;
	mov.b64 	%fd65, {%r55, %r61};
	selp.f64 	%fd66, %fd65, %fd64, %p33;
	setp.eq.s32 	%p34, %r57, 1;
	selp.f64 	%fd67, 0d3FF0000000000000, %fd66, %p26;
	selp.f64 	%fd68, 0d3FF0000000000000, %fd67, %p34;
	cvt.rzi.s32.f64 	%r62, %fd68;
	st.global.u32 	[%rd10+4], %r62;
	add.s32 	%r75, %r75, 2;
$L__BB0_7:
	and.b32  	%r63, %r15, 1;
	setp.eq.b32 	%p35, %r63, 1;
	not.pred 	%p36, %p35;
	@%p36 bra 	$L__BB0_9;
	setp.eq.s32 	%p37, %r3, 0;
	setp.lt.s32 	%p38, %r4, 0;
	setp.eq.s64 	%p39, %rd6, -9223372036854775808;
	add.s32 	%r64, %r75, %r2;
	mul.wide.s32 	%rd11, %r64, 4;
	add.s64 	%rd12, %rd1, %rd11;
	ld.global.u32 	%r65, [%rd12];
	cvt.rn.f64.s32 	%fd69, %r65;
	{
	.reg .b32 %temp; 
	mov.b64 	{%temp, %r66}, %fd69;
	}
	abs.f64 	%fd70, %fd69;
	{ // callseq 6, 0
	.param .b64 param0;
	st.param.f64 	[param0], %fd70;
	.param .b64 param1;
	st.param.f64 	[param1], %fd1;
	.param .b64 retval0;
	call.uni (retval0), 
	__internal_accurate_pow, 
	(
	param0, 
	param1
	);
	ld.param.f64 	%fd71, [retval0];
	} // callseq 6
	setp.lt.s32 	%p40, %r66, 0;
	neg.f64 	%fd73, %fd71;
	selp.f64 	%fd74, %fd73, %fd71, %p39;
	selp.f64 	%fd75, %fd74, %fd71, %p40;
	setp.eq.s32 	%p41, %r65, 0;
	selp.b32 	%r67, %r66, 0, %p1;
	or.b32  	%r68, %r67, 2146435072;
	selp.b32 	%r69, %r68, %r67, %p38;
	mov.b32 	%r70, 0;
	mov.b64 	%fd76, {%r70, %r69};
	selp.f64 	%fd77, %fd76, %fd75, %p41;
	setp.eq.s32 	%p42, %r65, 1;
	selp.f64 	%fd78, 0d3FF0000000000000, %fd77, %p37;
	selp.f64 	%fd79, 0d3FF0000000000000, %fd78, %p42;
	cvt.rzi.s32.f64 	%r71, %fd79;
	st.global.u32 	[%rd12], %r71;
$L__BB0_9:
	ret;

}
.func  (.param .b64 func_retval0) __internal_accurate_pow(
	.param .b64 __internal_accurate_pow_param_0,
	.param .b64 __internal_accurate_pow_param_1
)
{
	.reg .pred 	%p<8>;
	.reg .b32 	%r<49>;
	.reg .b32 	%f<3>;
	.reg .b64 	%fd<109>;

	ld.param.f64 	%fd10, [__internal_accurate_pow_param_0];
	ld.param.f64 	%fd11, [__internal_accurate_pow_param_1];
	{
	.reg .b32 %temp; 
	mov.b64 	{%temp, %r46}, %fd10;
	}
	{
	.reg .b32 %temp; 
	mov.b64 	{%r45, %temp}, %fd10;
	}
	shr.u32 	%r47, %r46, 20;
	setp.gt.u32 	%p1, %r46, 1048575;
	@%p1 bra 	$L__BB1_2;
	mul.f64 	%fd12, %fd10, 0d4350000000000000;
	{
	.reg .b32 %temp; 
	mov.b64 	{%temp, %r46}, %fd12;
	}
	{
	.reg .b32 %temp; 
	mov.b64 	{%r45, %temp}, %fd12;
	}
	shr.u32 	%r16, %r46, 20;
	add.s32 	%r47, %r16, -54;
$L__BB1_2:
	add.s32 	%r48, %r47, -1023;
	and.b32  	%r17, %r46, -2146435073;
	or.b32  	%r18, %r17, 1072693248;
	mov.b64 	%fd107, {%r45, %r18};
	setp.lt.u32 	%p2, %r18, 1073127583;
	@%p2 bra 	$L__BB1_4;
	{
	.reg .b32 %temp; 
	mov.b64 	{%r19, %temp}, %fd107;
	}
	{
	.reg .b32 %temp; 
	mov.b64 	{%temp, %r20}, %fd107;
	}
	add.s32 	%r21, %r20, -1048576;
	mov.b64 	%fd107, {%r19, %r21};
	add.s32 	%r48, %r47, -1022;
$L__BB1_4:
	add.f64 	%fd13, %fd107, 0dBFF0000000000000;
	add.f64 	%fd14, %fd107, 0d3FF0000000000000;
	rcp.approx.ftz.f64 	%fd15, %fd14;
	neg.f64 	%fd16, %fd14;
	fma.rn.f64 	%fd17, %fd16, %fd15, 0d3FF0000000000000;
	fma.rn.f64 	%fd18, %fd17, %fd17, %fd17;
	fma.rn.f64 	%fd19, %fd18, %fd15, %fd15;
	mul.f64 	%fd20, %fd13, %fd19;
	fma.rn.f64 	%fd21, %fd13, %fd19, %fd20;
	mul.f64 	%fd22, %fd21, %fd21;
	fma.rn.f64 	%fd23, %fd22, 0d3EB0F5FF7D2CAFE2, 0d3ED0F5D241AD3B5A;
	fma.rn.f64 	%fd24, %fd23, %fd22, 0d3EF3B20A75488A3F;
	fma.rn.f64 	%fd25, %fd24, %fd22, 0d3F1745CDE4FAECD5;
	fma.rn.f64 	%fd26, %fd25, %fd22, 0d3F3C71C7258A578B;
	fma.rn.f64 	%fd27, %fd26, %fd22, 0d3F6249249242B910;
	fma.rn.f64 	%fd28, %fd27, %fd22, 0d3F89999999999DFB;
	sub.f64 	%fd29, %fd13, %fd21;
	add.f64 	%fd30, %fd29, %fd29;
	neg.f64 	%fd31, %fd21;
	fma.rn.f64 	%fd32, %fd31, %fd13, %fd30;
	mul.f64 	%fd33, %fd19, %fd32;
	fma.rn.f64 	%fd34, %fd22, %fd28, 0d3FB5555555555555;
	mov.f64 	%fd35, 0d3FB5555555555555;
	sub.f64 	%fd36, %fd35, %fd34;
	fma.rn.f64 	%fd37, %fd22, %fd28, %fd36;
	add.f64 	%fd38, %fd37, 0dBC46A4CB00B9E7B0;
	add.f64 	%fd39, %fd34, %fd38;
	sub.f64 	%fd40, %fd34, %fd39;
	add.f64 	%fd41, %fd38, %fd40;
	mul.rn.f64 	%fd42, %fd21, %fd21;
	neg.f64 	%fd43, %fd42;
	fma.rn.f64 	%fd44, %fd21, %fd21, %fd43;
	{
	.reg .b32 %temp; 
	mov.b64 	{%r22, %temp}, %fd33;
	}
	{
	.reg .b32 %temp; 
	mov.b64 	{%temp, %r23}, %fd33;
	}
	add.s32 	%r24, %r23, 1048576;
	mov.b64 	%fd45, {%r22, %r24};
	fma.rn.f64 	%fd46, %fd21, %fd45, %fd44;
	mul.rn.f64 	%fd47, %fd42, %fd21;
	neg.f64 	%fd48, %fd47;
	fma.rn.f64 	%fd49, %fd42, %fd21, %fd48;
	fma.rn.f64 	%fd50, %fd42, %fd33, %fd49;
	fma.rn.f64 	%fd51, %fd46, %fd21, %fd50;
	mul.rn.f64 	%fd52, %fd39, %fd47;
	neg.f64 	%fd53, %fd52;
	fma.rn.f64 	%fd54, %fd39, %fd47, %fd53;
	fma.rn.f64 	%fd55, %fd39, %fd51, %fd54;
	fma.rn.f64 	%fd56, %fd41, %fd47, %fd55;
	add.f64 	%fd57, %fd52, %fd56;
	sub.f64 	%fd58, %fd52, %fd57;
	add.f64 	%fd59, %fd56, %fd58;
	add.f64 	%fd60, %fd21, %fd57;
	sub.f64 	%fd61, %fd21, %fd60;
	add.f64 	%fd62, %fd57, %fd61;
	add.f64 	%fd63, %fd59, %fd62;
	add.f64 	%fd64, %fd33, %fd63;
	add.f64 	%fd65, %fd60, %fd64;
	sub.f64 	%fd66, %fd60, %fd65;
	add.f64 	%fd67, %fd64, %fd66;
	xor.b32  	%r25, %r48, -2147483648;
	mov.b32 	%r26, 1127219200;
	mov.b64 	%fd68, {%r25, %r26};
	mov.b32 	%r27, -2147483648;
	mov.b64 	%fd69, {%r27, %r26};
	sub.f64 	%fd70, %fd68, %fd69;
	fma.rn.f64 	%fd71, %fd70, 0d3FE62E42FEFA39EF, %fd65;
	fma.rn.f64 	%fd72, %fd70, 0dBFE62E42FEFA39EF, %fd71;
	sub.f64 	%fd73, %fd72, %fd65;
	sub.f64 	%fd74, %fd67, %fd73;
	fma.rn.f64 	%fd75, %fd70, 0d3C7ABC9E3B39803F, %fd74;
	add.f64 	%fd76, %fd71, %fd75;
	sub.f64 	%fd77, %fd71, %fd76;
	add.f64 	%fd78, %fd75, %fd77;
	{
	.reg .b32 %temp; 
	mov.b64 	{%temp, %r28}, %fd11;
	}
	{
	.reg .b32 %temp; 
	mov.b64 	{%r29, %temp}, %fd11;
	}
	shl.b32 	%r30, %r28, 1;
	setp.gt.u32 	%p3, %r30, -33554433;
	and.b32  	%r31, %r28, -15728641;
	selp.b32 	%r32, %r31, %r28, %p3;
	mov.b64 	%fd79, {%r29, %r32};
	mul.rn.f64 	%fd80, %fd76, %fd79;
	neg.f64 	%fd81, %fd80;
	fma.rn.f64 	%fd82, %fd76, %fd79, %fd81;
	fma.rn.f64 	%fd83, %fd78, %fd79, %fd82;
	add.f64 	%fd4, %fd80, %fd83;
	sub.f64 	%fd84, %fd80, %fd4;
	add.f64 	%fd5, %fd83, %fd84;
	fma.rn.f64 	%fd85, %fd4, 0d3FF71547652B82FE, 0d4338000000000000;
	{
	.reg .b32 %temp; 
	mov.b64 	{%r13, %temp}, %fd85;
	}
	mov.f64 	%fd86, 0dC338000000000000;
	add.rn.f64 	%fd87, %fd85, %fd86;
	fma.rn.f64 	%fd88, %fd87, 0dBFE62E42FEFA39EF, %fd4;
	fma.rn.f64 	%fd89, %fd87, 0dBC7ABC9E3B39803F, %fd88;
	fma.rn.f64 	%fd90, %fd89, 0d3E5ADE1569CE2BDF, 0d3E928AF3FCA213EA;
	fma.rn.f64 	%fd91, %fd90, %fd89, 0d3EC71DEE62401315;
	fma.rn.f64 	%fd92, %fd91, %fd89, 0d3EFA01997C89EB71;
	fma.rn.f64 	%fd93, %fd92, %fd89, 0d3F2A01A014761F65;
	fma.rn.f64 	%fd94, %fd93, %fd89, 0d3F56C16C1852B7AF;
	fma.rn.f64 	%fd95, %fd94, %fd89, 0d3F81111111122322;
	fma.rn.f64 	%fd96, %fd95, %fd89, 0d3FA55555555502A1;
	fma.rn.f64 	%fd97, %fd96, %fd89, 0d3FC5555555555511;
	fma.rn.f64 	%fd98, %fd97, %fd89, 0d3FE000000000000B;
	fma.rn.f64 	%fd99, %fd98, %fd89, 0d3FF0000000000000;
	fma.rn.f64 	%fd100, %fd99, %fd89, 0d3FF0000000000000;
	{
	.reg .b32 %temp; 
	mov.b64 	{%r14, %temp}, %fd100;
	}
	{
	.reg .b32 %temp; 
	mov.b64 	{%temp, %r15}, %fd100;
	}
	shl.b32 	%r33, %r13, 20;
	add.s32 	%r34, %r33, %r15;
	mov.b64 	%fd108, {%r14, %r34};
	{
	.reg .b32 %temp; 
	mov.b64 	{%temp, %r35}, %fd4;
	}
	mov.b32 	%f2, %r35;
	abs.f32 	%f1, %f2;
	setp.lt.f32 	%p4, %f1, 0f4086232B;
	@%p4 bra 	$L__BB1_7;
	setp.lt.f64 	%p5, %fd4, 0d0000000000000000;
	add.f64 	%fd101, %fd4, 0d7FF0000000000000;
	selp.f64 	%fd108, 0d0000000000000000, %fd101, %p5;
	setp.geu.f32 	%p6, %f1, 0f40874800;
	@%p6 bra 	$L__BB1_7;
	shr.u32 	%r36, %r13, 31;
	add.s32 	%r37, %r13, %r36;
	shr.s32 	%r38, %r37, 1;
	shl.b32 	%r39, %r38, 20;
	add.s32 	%r40, %r15, %r39;
	mov.b64 	%fd102, {%r14, %r40};
	sub.s32 	%r41, %r13, %r38;
	shl.b32 	%r42, %r41, 20;
	add.s32 	%r43, %r42, 1072693248;
	mov.b32 	%r44, 0;
	mov.b64 	%fd103, {%r44, %r43};
	mul.f64 	%fd108, %fd103, %fd102;
$L__BB1_7:
	abs.f64 	%fd104, %fd108;
	setp.eq.f64 	%p7, %fd104, 0d7FF0000000000000;
	fma.rn.f64 	%fd105, %fd108, %fd5, %fd108;
	selp.f64 	%fd106, %fd108, %fd105, %p7;
	st.param.f64 	[func_retval0], %fd106;
	ret;

}


// ===== COMPILED SASS (sm_100) =====

	.target	sm_100

	.elftype	@"ET_EXEC"


//--------------------- .note.nv.tkinfo           --------------------------
	.section	.note.nv.tkinfo,"",@"SHT_NOTE"
	.sectionflags	@"SHF_NOTE_NV_TKINFO"
	.tkinfo
        /*0018*/ 	.word	0x00000002
        /*0030*/ 	.string	""
        /*0030*/ 	.string	"ptxas"
        /*0030*/ 	.string	"Cuda compilation tools, release 13.0, V13.0.88"
        /*0030*/ 	.string	"Build cuda_13.0.r13.0/compiler.36424714_0"
        /*0030*/ 	.string	"-arch sm_100 -m 64 "



//--------------------- .note.nv.cuinfo           --------------------------
	.section	.note.nv.cuinfo,"",@"SHT_NOTE"
	.sectionflags	@"SHF_NOTE_NV_CUINFO"
        /*0018*/ 	.short	0x0002
        /*001a*/ 	.short	0x0064
        /*001c*/ 	.short	0x0082
	.zero		2


//--------------------- .nv.info                  --------------------------
	.section	.nv.info,"",@"SHT_CUDA_INFO"
	.align	4


	//----- nvinfo : EIATTR_REGCOUNT
	.align		4
        /*0000*/ 	.byte	0x04, 0x2f
        /*0002*/ 	.short	(.L_1 - .L_0)
	.align		4
.L_0:
        /*0004*/ 	.word	index@(_Z7replaceiiPi)
        /*0008*/ 	.word	0x00000028


	//----- nvinfo : EIATTR_FRAME_SIZE
	.align		4
.L_1:
        /*000c*/ 	.byte	0x04, 0x11
        /*000e*/ 	.short	(.L_3 - .L_2)
	.align		4
.L_2:
        /*0010*/ 	.word	index@($_Z7replaceiiPi$__internal_accurate_pow)
        /*0014*/ 	.word	0x00000000


	//----- nvinfo : EIATTR_FRAME_SIZE
	.align		4
.L_3:
        /*0018*/ 	.byte	0x04, 0x11
        /*001a*/ 	.short	(.L_5 - .L_4)
	.align		4
.L_4:
        /*001c*/ 	.word	index@(_Z7replaceiiPi)
        /*0020*/ 	.word	0x00000000


	//----- nvinfo : EIATTR_MIN_STACK_SIZE
	.align		4
.L_5:
        /*0024*/ 	.byte	0x04, 0x12
        /*0026*/ 	.short	(.L_7 - .L_6)
	.align		4
.L_6:
        /*0028*/ 	.word	index@(_Z7replaceiiPi)
        /*002c*/ 	.word	0x00000000
.L_7:


//--------------------- .nv.compat                --------------------------
	.section	.nv.compat,"",@"SHT_CUDA_COMPAT_INFO"
	.align	4
        /*0000*/ 	.byte	0x02, 0x09, 0x00, 0x00, 0x02, 0x02, 0x01, 0x00, 0x02, 0x05, 0x05, 0x00, 0x03, 0x07, 0x01, 0x01
        /*0010*/ 	.byte	0x02, 0x03, 0x00, 0x00, 0x02, 0x06, 0x01, 0x00, 0x04, 0x0b, 0x08, 0x00, 0x01, 0x00, 0x00, 0x00
        /*0020*/ 	.byte	0x00, 0x00, 0x00, 0x00


//--------------------- .nv.info._Z7replaceiiPi   --------------------------
	.section	.nv.info._Z7replaceiiPi,"",@"SHT_CUDA_INFO"
	.sectionflags	@""
	.align	4


	//----- nvinfo : EIATTR_CUDA_API_VERSION
	.align		4
        /*0000*/ 	.byte	0x04, 0x37
        /*0002*/ 	.short	(.L_9 - .L_8)
.L_8:
        /*0004*/ 	.word	0x00000082


	//----- nvinfo : EIATTR_KPARAM_INFO
	.align		4
.L_9:
        /*0008*/ 	.byte	0x04, 0x17
        /*000a*/ 	.short	(.L_11 - .L_10)
.L_10:
        /*000c*/ 	.word	0x00000000
        /*0010*/ 	.short	0x0002
        /*0012*/ 	.short	0x0008
        /*0014*/ 	.byte	0x00, 0xf5, 0x21, 0x00


	//----- nvinfo : EIATTR_KPARAM_INFO
	.align		4
.L_11:
        /*0018*/ 	.byte	0x04, 0x17
        /*001a*/ 	.short	(.L_13 - .L_12)
.L_12:
        /*001c*/ 	.word	0x00000000
        /*0020*/ 	.short	0x0001
        /*0022*/ 	.short	0x0004
        /*0024*/ 	.byte	0x00, 0xf0, 0x11, 0x00


	//----- nvinfo : EIATTR_KPARAM_INFO
	.align		4
.L_13:
        /*0028*/ 	.byte	0x04, 0x17
        /*002a*/ 	.short	(.L_15 - .L_14)
.L_14:
        /*002c*/ 	.word	0x00000000
        /*0030*/ 	.short	0x0000
        /*0032*/ 	.short	0x0000
        /*0034*/ 	.byte	0x00, 0xf0, 0x11, 0x00


	//----- nvinfo : EIATTR_SPARSE_MMA_MASK
	.align		4
.L_15:
        /*0038*/ 	.byte	0x03, 0x50
        /*003a*/ 	.short	0x0000


	//----- nvinfo : EIATTR_MAXREG_COUNT
	.align		4
        /*003c*/ 	.byte	0x03, 0x1b
        /*003e*/ 	.short	0x00ff


	//----- nvinfo : EIATTR_MERCURY_ISA_VERSION
	.align		4
        /*0040*/ 	.byte	0x03, 0x5f
        /*0042*/ 	.short	0x0101


	//----- nvinfo : EIATTR_VRC_CTA_INIT_COUNT
	.align		4
        /*0044*/ 	.byte	0x02, 0x4a
	.zero		1
	.zero		1


	//----- nvinfo : EIATTR_EXIT_INSTR_OFFSETS
	.align		4
        /*0048*/ 	.byte	0x04, 0x1c
        /*004a*/ 	.short	(.L_17 - .L_16)


	//   ....[0]....
.L_16:
        /*004c*/ 	.word	0x00000080


	//   ....[1]....
        /*0050*/ 	.word	0x00000970


	//   ....[2]....
        /*0054*/ 	.word	0x00000db0


	//   ....[3]....
        /*0058*/ 	.word	0x00000fe0


	//----- nvinfo : EIATTR_CRS_STACK_SIZE
	.align		4
.L_17:
        /*005c*/ 	.byte	0x04, 0x1e
        /*005e*/ 	.short	(.L_19 - .L_18)
.L_18:
        /*0060*/ 	.word	0x00000000


	//----- nvinfo : EIATTR_CBANK_PARAM_SIZE
	.align		4
.L_19:
        /*0064*/ 	.byte	0x03, 0x19
        /*0066*/ 	.short	0x0010


	//----- nvinfo : EIATTR_PARAM_CBANK
	.align		4
        /*0068*/ 	.byte	0x04, 0x0a
        /*006a*/ 	.short	(.L_21 - .L_20)
	.align		4
.L_20:
        /*006c*/ 	.word	index@(.nv.constant0._Z7replaceiiPi)
        /*0070*/ 	.short	0x0380
        /*0072*/ 	.short	0x0010


	//----- nvinfo : EIATTR_SW_WAR
	.align		4
.L_21:
        /*0074*/ 	.byte	0x04, 0x36
        /*0076*/ 	.short	(.L_23 - .L_22)
.L_22:
        /*0078*/ 	.word	0x00000008
.L_23:


//--------------------- .nv.callgraph             --------------------------
	.section	.nv.callgraph,"",@"SHT_CUDA_CALLGRAPH"
	.align	4
	.sectionentsize	8
	.align		4
        /*0000*/ 	.word	0x00000000
	.align		4
        /*0004*/ 	.word	0xffffffff
	.align		4
        /*0008*/ 	.word	0x00000000
	.align		4
        /*000c*/ 	.word	0xfffffffe
	.align		4
        /*0010*/ 	.word	0x00000000
	.align		4
        /*0014*/ 	.word	0xfffffffd
	.align		4
        /*0018*/ 	.word	0x00000000
	.align		4
        /*001c*/ 	.word	0xfffffffc


//--------------------- .text._Z7replaceiiPi      --------------------------
	.section	.text._Z7replaceiiPi,"ax",@progbits
	.align	128
        .global         _Z7replaceiiPi
        .type           _Z7replaceiiPi,@function
        .size           _Z7replaceiiPi,(.L_x_12 - _Z7replaceiiPi)
        .other          _Z7replaceiiPi,@"STO_CUDA_ENTRY STV_DEFAULT"
_Z7replaceiiPi:
.text._Z7replaceiiPi:
[----:B------:R-:W-:Y:S01]  /*0000*/  LDC R1, c[0x0][0x37c] ;  /* 0x0000df00ff017b82 */ /* 0x000fe20000000800 */
[----:B------:R-:W0:Y:S07]  /*0010*/  S2R R31, SR_TID.X ;  /* 0x00000000001f7919 */ /* 0x000e2e0000002100 */
[----:B------:R-:W1:Y:S01]  /*0020*/  LDC.64 R4, c[0x0][0x380] ;  /* 0x0000e000ff047b82 */ /* 0x000e620000000a00 */
[----:B------:R-:W0:Y:S01]  /*0030*/  LDCU UR4, c[0x0][0x360] ;  /* 0x00006c00ff0477ac */ /* 0x000e220008000800 */
[----:B------:R-:W0:Y:S01]  /*0040*/  S2R R0, SR_CTAID.X ;  /* 0x0000000000007919 */ /* 0x000e220000002500 */
[----:B-1----:R-:W-:Y:S01]  /*0050*/  ISETP.GE.AND P0, PT, R5, 0x1, PT ;  /* 0x000000010500780c */ /* 0x002fe20003f06270 */
[----:B0-----:R-:W-:-:S05]  /*0060*/  IMAD R31, R0, UR4, R31 ;  /* 0x00000004001f7c24 */ /* 0x001fca000f8e021f */
[----:B------:R-:W-:-:S13]  /*0070*/  ISETP.GE.OR P0, PT, R31, R4, !P0 ;  /* 0x000000041f00720c */ /* 0x000fda0004706670 */
[----:B------:R-:W-:Y:S05]  /*0080*/  @P0 EXIT ;  /* 0x000000000000094d */ /* 0x000fea0003800000 */
[----:B------:R-:W-:Y:S01]  /*0090*/  VIADD R33, R31, 0x1 ;  /* 0x000000011f217836 */ /* 0x000fe20000000000 */
[----:B------:R-:W-:Y:S01]  /*00a0*/  ISETP.GE.U32.AND P1, PT, R5, 0x4, PT ;  /* 0x000000040500780c */ /* 0x000fe20003f26070 */
[----:B------:R-:W0:Y:S01]  /*00b0*/  LDCU.64 UR6, c[0x0][0x358] ;  /* 0x00006b00ff0677ac */ /* 0x000e220008000a00 */
[----:B------:R-:W-:Y:S01]  /*00c0*/  IMAD R31, R31, R5, RZ ;  /* 0x000000051f1f7224 */ /* 0x000fe200078e02ff */
[----:B------:R-:W1:Y:S01]  /*00d0*/  I2F.F64 R10, R33 ;  /* 0x00000021000a7312 */ /* 0x000e620000201c00 */
[----:B------:R-:W-:Y:S01]  /*00e0*/  LOP3.LUT R7, R5, 0x3, RZ, 0xc0, !PT ;  /* 0x0000000305077812 */ /* 0x000fe200078ec0ff */
[----:B------:R-:W-:Y:S01]  /*00f0*/  IMAD.MOV.U32 R6, RZ, RZ, RZ ;  /* 0x000000ffff067224 */ /* 0x000fe200078e00ff */
[----:B-1----:R-:W-:-:S04]  /*0100*/  SHF.R.U32.HI R0, RZ, 0x14, R11 ;  /* 0x00000014ff007819 */ /* 0x002fc8000001160b */
[----:B------:R-:W-:-:S05]  /*0110*/  LOP3.LUT R0, R0, 0x7ff, RZ, 0xc0, !PT ;  /* 0x000007ff00007812 */ /* 0x000fca00078ec0ff */
[----:B------:R-:W-:-:S05]  /*0120*/  VIADD R3, R0, 0xfffffc0c ;  /* 0xfffffc0c00037836 */ /* 0x000fca0000000000 */
[CC--:B------:R-:W-:Y:S02]  /*0130*/  SHF.L.U32 R32, R10.reuse, R3.reuse, RZ ;  /* 0x000000030a207219 */ /* 0x0c0fe400000006ff */
[----:B------:R-:W-:Y:S02]  /*0140*/  SHF.L.U64.HI R30, R10, R3, R11 ;  /* 0x000000030a1e7219 */ /* 0x000fe4000001020b */
[----:B------:R-:W-:-:S04]  /*0150*/  ISETP.NE.U32.AND P0, PT, R32, RZ, PT ;  /* 0x000000ff2000720c */ /* 0x000fc80003f05070 */
[----:B------:R-:W-:-:S13]  /*0160*/  ISETP.NE.AND.EX P0, PT, R30, -0x80000000, PT, P0 ;  /* 0x800000001e00780c */ /* 0x000fda0003f05300 */
[----:B------:R-:W-:Y:S01]  /*0170*/  DSETP.NEU.AND P0, PT, |R10|, 0.5, !P0 ;  /* 0x3fe000000a00742a */ /* 0x000fe2000470d200 */
[----:B0-----:R-:W-:-:S13]  /*0180*/  @!P1 BRA `(.L_x_0) ;  /* 0x0000000400f49947 */ /* 0x001fda0003800000 */
[----:B------:R-:W0:Y:S01]  /*0190*/  LDCU.64 UR4, c[0x0][0x388] ;  /* 0x00007100ff0477ac */ /* 0x000e220008000a00 */
[----:B------:R-:W-:Y:S01]  /*01a0*/  LOP3.LUT R6, R5, 0x7ffffffc, RZ, 0xc0, !PT ;  /* 0x7ffffffc05067812 */ /* 0x000fe200078ec0ff */
[----:B------:R-:W-:-:S04]  /*01b0*/  IMAD.MOV.U32 R4, RZ, RZ, R31 ;  /* 0x000000ffff047224 */ /* 0x000fc800078e001f */
[----:B------:R-:W-:Y:S01]  /*01c0*/  IMAD.MOV R0, RZ, RZ, -R6 ;  /* 0x000000ffff007224 */ /* 0x000fe200078e0a06 */
[----:B0-----:R-:W-:-:S04]  /*01d0*/  UIADD3 UR4, UP0, UPT, UR4, 0x8, URZ ;  /* 0x0000000804047890 */ /* 0x001fc8000ff1e0ff */
[----:B------:R-:W-:-:S12]  /*01e0*/  UIADD3.X UR5, UPT, UPT, URZ, UR5, URZ, UP0, !UPT ;  /* 0x00000005ff057290 */ /* 0x000fd800087fe4ff */
.L_x_5:
[----:B0-----:R-:W-:Y:S02]  /*01f0*/  IMAD.U32 R8, RZ, RZ, UR4 ;  /* 0x00000004ff087e24 */ /* 0x001fe4000f8e00ff */
[----:B------:R-:W-:Y:S02]  /*0200*/  IMAD.U32 R9, RZ, RZ, UR5 ;  /* 0x00000005ff097e24 */ /* 0x000fe4000f8e00ff */
[----:B------:R-:W-:-:S05]  /*0210*/  IMAD.WIDE R8, R4, 0x4, R8 ;  /* 0x0000000404087825 */ /* 0x000fca00078e0208 */
[----:B------:R-:W2:Y:S01]  /*0220*/  LDG.E R28, desc[UR6][R8.64+-0x8] ;  /* 0xfffff806081c7981 */ /* 0x000ea2000c1e1900 */
[----:B------:R-:W-:Y:S01]  /*0230*/  ISETP.NE.U32.AND P3, PT, R32, RZ, PT ;  /* 0x000000ff2000720c */ /* 0x000fe20003f65070 */
[----:B------:R-:W-:Y:S01]  /*0240*/  BSSY.RECONVERGENT B0, `(.L_x_1) ;  /* 0x000000b000007945 */ /* 0x000fe20003800200 */
[----:B------:R-:W-:Y:S01]  /*0250*/  ISETP.NE.AND P1, PT, R33, RZ, PT ;  /* 0x000000ff2100720c */ /* 0x000fe20003f25270 */
[----:B------:R-:W-:Y:S01]  /*0260*/  IMAD.MOV.U32 R2, RZ, RZ, R10 ;  /* 0x000000ffff027224 */ /* 0x000fe200078e000a */
[----:B------:R-:W-:Y:S01]  /*0270*/  ISETP.GE.AND P2, PT, R11, RZ, PT ;  /* 0x000000ff0b00720c */ /* 0x000fe20003f46270 */
[----:B------:R-:W-:Y:S01]  /*0280*/  IMAD.MOV.U32 R3, RZ, RZ, R11 ;  /* 0x000000ffff037224 */ /* 0x000fe200078e000b */
[----:B------:R-:W-:Y:S02]  /*0290*/  ISETP.NE.AND.EX P3, PT, R30, -0x80000000, PT, P3 ;  /* 0x800000001e00780c */ /* 0x000fe40003f65330 */
[----:B------:R-:W-:Y:S01]  /*02a0*/  MOV R34, 0x2f0 ;  /* 0x000002f000227802 */ /* 0x000fe20000000f00 */
[----:B--2---:R-:W0:Y:S02]  /*02b0*/  I2F.F64 R36, R28 ;  /* 0x0000001c00247312 */ /* 0x004e240000201c00 */
[----:B0-----:R-:W-:-:S10]  /*02c0*/  DADD R14, -RZ, |R36| ;  /* 0x00000000ff0e7229 */ /* 0x001fd40000000524 */
[----:B------:R-:W-:-:S07]  /*02d0*/  IMAD.MOV.U32 R5, RZ, RZ, R15 ;  /* 0x000000ffff057224 */ /* 0x000fce00078e000f */
[----:B------:R-:W-:Y:S05]  /*02e0*/  CALL.REL.NOINC `($_Z7replaceiiPi$__internal_accurate_pow) ;  /* 0x0000000c00407944 */ /* 0x000fea0003c00000 */
[----:B------:R-:W-:Y:S05]  /*02f0*/  BSYNC.RECONVERGENT B0 ;  /* 0x0000000000007941 */ /* 0x000fea0003800200 */
.L_x_1:
[----:B------:R-:W2:Y:S01]  /*0300*/  LDG.E R36, desc[UR6][R8.64+-0x4] ;  /* 0xfffffc0608247981 */ /* 0x000ea2000c1e1900 */
[----:B------:R-:W-:Y:S01]  /*0310*/  DADD R12, -RZ, -R2 ;  /* 0x00000000ff0c7229 */ /* 0x000fe20000000902 */
[----:B------:R-:W-:Y:S01]  /*0320*/  ISETP.NE.AND P5, PT, R28, RZ, PT ;  /* 0x000000ff1c00720c */ /* 0x000fe20003fa5270 */
[----:B------:R-:W-:Y:S01]  /*0330*/  BSSY.RECONVERGENT B0, `(.L_x_2) ;  /* 0x0000017000007945 */ /* 0x000fe20003800200 */
[C---:B------:R-:W-:Y:S02]  /*0340*/  ISETP.GE.AND P4, PT, R37.reuse, RZ, PT ;  /* 0x000000ff2500720c */ /* 0x040fe40003f86270 */
[----:B------:R-:W-:Y:S02]  /*0350*/  SEL R37, R37, RZ, P0 ;  /* 0x000000ff25257207 */ /* 0x000fe40000000000 */
[----:B------:R-:W-:Y:S02]  /*0360*/  MOV R34, 0x4a0 ;  /* 0x000004a000227802 */ /* 0x000fe40000000f00 */
[----:B------:R-:W-:-:S02]  /*0370*/  @!P2 LOP3.LUT R37, R37, 0x7ff00000, RZ, 0xfc, !PT ;  /* 0x7ff000002525a812 */ /* 0x000fc400078efcff */
[-C--:B------:R-:W-:Y:S02]  /*0380*/  FSEL R5, R12, R2.reuse, !P3 ;  /* 0x000000020c057208 */ /* 0x080fe40005800000 */
[-C--:B------:R-:W-:Y:S02]  /*0390*/  FSEL R12, R13, R3.reuse, !P3 ;  /* 0x000000030d0c7208 */ /* 0x080fe40005800000 */
[----:B------:R-:W-:Y:S02]  /*03a0*/  FSEL R2, R5, R2, !P4 ;  /* 0x0000000205027208 */ /* 0x000fe40006000000 */
[----:B------:R-:W-:Y:S01]  /*03b0*/  @P5 FSEL R37, R12, R3, !P4 ;  /* 0x000000030c255208 */ /* 0x000fe20006000000 */
[----:B------:R-:W-:Y:S01]  /*03c0*/  IMAD.MOV.U32 R3, RZ, RZ, R11 ;  /* 0x000000ffff037224 */ /* 0x000fe200078e000b */
[----:B------:R-:W-:Y:S02]  /*03d0*/  FSEL R2, R2, RZ, P5 ;  /* 0x000000ff02027208 */ /* 0x000fe40002800000 */
[----:B------:R-:W-:-:S02]  /*03e0*/  ISETP.NE.AND P4, PT, R28, 0x1, PT ;  /* 0x000000011c00780c */ /* 0x000fc40003f85270 */
[----:B------:R-:W-:Y:S02]  /*03f0*/  FSEL R12, R37, 1.875, P1 ;  /* 0x3ff00000250c7808 */ /* 0x000fe40000800000 */
[----:B------:R-:W-:Y:S02]  /*0400*/  FSEL R2, R2, RZ, P1 ;  /* 0x000000ff02027208 */ /* 0x000fe40000800000 */
[----:B------:R-:W-:Y:S02]  /*0410*/  FSEL R13, R12, 1.875, P4 ;  /* 0x3ff000000c0d7808 */ /* 0x000fe40002000000 */
[----:B------:R-:W-:Y:S01]  /*0420*/  FSEL R12, R2, RZ, P4 ;  /* 0x000000ff020c7208 */ /* 0x000fe20002000000 */
[----:B------:R-:W-:-:S03]  /*0430*/  IMAD.MOV.U32 R2, RZ, RZ, R10 ;  /* 0x000000ffff027224 */ /* 0x000fc600078e000a */
[----:B------:R-:W0:Y:S02]  /*0440*/  F2I.F64.TRUNC R13, R12 ;  /* 0x0000000c000d7311 */ /* 0x000e24000030d100 */
[----:B0-----:R0:W-:Y:S06]  /*0450*/  STG.E desc[UR6][R8.64+-0x8], R13 ;  /* 0xfffff80d08007986 */ /* 0x0011ec000c101906 */
[----:B--2---:R-:W1:Y:S02]  /*0460*/  I2F.F64 R28, R36 ;  /* 0x00000024001c7312 */ /* 0x004e640000201c00 */
[----:B-1----:R-:W-:-:S10]  /*0470*/  DADD R14, -RZ, |R28| ;  /* 0x00000000ff0e7229 */ /* 0x002fd4000000051c */
[----:B0-----:R-:W-:-:S07]  /*0480*/  IMAD.MOV.U32 R5, RZ, RZ, R15 ;  /* 0x000000ffff057224 */ /* 0x001fce00078e000f */
[----:B------:R-:W-:Y:S05]  /*0490*/  CALL.REL.NOINC `($_Z7replaceiiPi$__internal_accurate_pow) ;  /* 0x0000000800d47944 */ /* 0x000fea0003c00000 */
[----:B------:R-:W-:Y:S05]  /*04a0*/  BSYNC.RECONVERGENT B0 ;  /* 0x0000000000007941 */ /* 0x000fea0003800200 */
.L_x_2:
        /* <DEDUP_REMOVED lines=27> */
.L_x_3:
        /* <DEDUP_REMOVED lines=27> */
.L_x_4:
[----:B------:R-:W-:Y:S01]  /*0810*/  DADD R12, -RZ, -R2 ;  /* 0x00000000ff0c7229 */ /* 0x000fe20000000902 */
[----:B------:R-:W-:Y:S01]  /*0820*/  ISETP.NE.AND P5, PT, R28, RZ, PT ;  /* 0x000000ff1c00720c */ /* 0x000fe20003fa5270 */
[----:B------:R-:W-:Y:S01]  /*0830*/  VIADD R0, R0, 0x4 ;  /* 0x0000000400007836 */ /* 0x000fe20000000000 */
[C---:B------:R-:W-:Y:S01]  /*0840*/  ISETP.GE.AND P4, PT, R37.reuse, RZ, PT ;  /* 0x000000ff2500720c */ /* 0x040fe20003f86270 */
[----:B------:R-:W-:Y:S01]  /*0850*/  VIADD R4, R4, 0x4 ;  /* 0x0000000404047836 */ /* 0x000fe20000000000 */
[----:B------:R-:W-:-:S04]  /*0860*/  SEL R36, R37, RZ, P0 ;  /* 0x000000ff25247207 */ /* 0x000fc80000000000 */
[----:B------:R-:W-:Y:S02]  /*0870*/  @!P2 LOP3.LUT R36, R36, 0x7ff00000, RZ, 0xfc, !PT ;  /* 0x7ff000002424a812 */ /* 0x000fe400078efcff */
[-C--:B------:R-:W-:Y:S02]  /*0880*/  FSEL R5, R12, R2.reuse, !P3 ;  /* 0x000000020c057208 */ /* 0x080fe40005800000 */
[-C--:B------:R-:W-:Y:S02]  /*0890*/  FSEL R12, R13, R3.reuse, !P3 ;  /* 0x000000030d0c7208 */ /* 0x080fe40005800000 */
[----:B------:R-:W-:Y:S02]  /*08a0*/  FSEL R2, R5, R2, !P4 ;  /* 0x0000000205027208 */ /* 0x000fe40006000000 */
[----:B------:R-:W-:Y:S02]  /*08b0*/  @P5 FSEL R36, R12, R3, !P4 ;  /* 0x000000030c245208 */ /* 0x000fe40006000000 */
[----:B------:R-:W-:-:S02]  /*08c0*/  FSEL R2, R2, RZ, P5 ;  /* 0x000000ff02027208 */ /* 0x000fc40002800000 */
[----:B------:R-:W-:Y:S02]  /*08d0*/  ISETP.NE.AND P2, PT, R28, 0x1, PT ;  /* 0x000000011c00780c */ /* 0x000fe40003f45270 */
[----:B------:R-:W-:Y:S02]  /*08e0*/  FSEL R3, R36, 1.875, P1 ;  /* 0x3ff0000024037808 */ /* 0x000fe40000800000 */
[----:B------:R-:W-:Y:S02]  /*08f0*/  FSEL R2, R2, RZ, P1 ;  /* 0x000000ff02027208 */ /* 0x000fe40000800000 */
[----:B------:R-:W-:Y:S02]  /*0900*/  FSEL R3, R3, 1.875, P2 ;  /* 0x3ff0000003037808 */ /* 0x000fe40001000000 */
[----:B------:R-:W-:Y:S02]  /*0910*/  FSEL R2, R2, RZ, P2 ;  /* 0x000000ff02027208 */ /* 0x000fe40001000000 */
[----:B------:R-:W-:-:S02]  /*0920*/  ISETP.NE.AND P1, PT, R0, RZ, PT ;  /* 0x000000ff0000720c */ /* 0x000fc40003f25270 */
[----:B------:R-:W0:Y:S02]  /*0930*/  F2I.F64.TRUNC R3, R2 ;  /* 0x0000000200037311 */ /* 0x000e24000030d100 */
[----:B0-----:R0:W-:Y:S09]  /*0940*/  STG.E desc[UR6][R8.64+0x4], R3 ;  /* 0x0000040308007986 */ /* 0x0011f2000c101906 */
[----:B------:R-:W-:Y:S05]  /*0950*/  @P1 BRA `(.L_x_5) ;  /* 0xfffffff800241947 */ /* 0x000fea000383ffff */
.L_x_0:
[----:B------:R-:W-:-:S13]  /*0960*/  ISETP.NE.AND P1, PT, R7, RZ, PT ;  /* 0x000000ff0700720c */ /* 0x000fda0003f25270 */
[----:B------:R-:W-:Y:S05]  /*0970*/  @!P1 EXIT ;  /* 0x000000000000994d */ /* 0x000fea0003800000 */
[----:B------:R-:W-:-:S13]  /*0980*/  ISETP.NE.AND P1, PT, R7, 0x1, PT ;  /* 0x000000010700780c */ /* 0x000fda0003f25270 */
[----:B------:R-:W-:Y:S05]  /*0990*/  @!P1 BRA `(.L_x_6) ;  /* 0x0000000000f89947 */ /* 0x000fea0003800000 */
[----:B------:R-:W1:Y:S01]  /*09a0*/  LDC.64 R28, c[0x0][0x388] ;  /* 0x0000e200ff1c7b82 */ /* 0x000e620000000a00 */
[----:B0-----:R-:W-:-:S04]  /*09b0*/  IMAD.IADD R3, R31, 0x1, R6 ;  /* 0x000000011f037824 */ /* 0x001fc800078e0206 */
[----:B-1----:R-:W-:-:S05]  /*09c0*/  IMAD.WIDE R28, R3, 0x4, R28 ;  /* 0x00000004031c7825 */ /* 0x002fca00078e021c */
        /* <DEDUP_REMOVED lines=14> */
.L_x_7:
        /* <DEDUP_REMOVED lines=16> */
[----:B------:R-:W-:Y:S01]  /*0bb0*/  FSEL R0, R2, RZ, P1 ;  /* 0x000000ff02007208 */ /* 0x000fe20000800000 */
[----:B------:R-:W-:Y:S01]  /*0bc0*/  IMAD.MOV.U32 R2, RZ, RZ, R10 ;  /* 0x000000ffff027224 */ /* 0x000fe200078e000a */
[----:B------:R-:W-:Y:S02]  /*0bd0*/  FSEL R13, R8, 1.875, P4 ;  /* 0x3ff00000080d7808 */ /* 0x000fe40002000000 */
[----:B------:R-:W-:-:S04]  /*0be0*/  FSEL R12, R0, RZ, P4 ;  /* 0x000000ff000c7208 */ /* 0x000fc80002000000 */
[----:B------:R-:W0:Y:S02]  /*0bf0*/  F2I.F64.TRUNC R13, R12 ;  /* 0x0000000c000d7311 */ /* 0x000e24000030d100 */
[----:B0-----:R0:W-:Y:S06]  /*0c00*/  STG.E desc[UR6][R28.64], R13 ;  /* 0x0000000d1c007986 */ /* 0x0011ec000c101906 */
[----:B--2---:R-:W1:Y:S02]  /*0c10*/  I2F.F64 R8, R4 ;  /* 0x0000000400087312 */ /* 0x004e640000201c00 */
[----:B-1----:R-:W-:-:S10]  /*0c20*/  DADD R14, -RZ, |R8| ;  /* 0x00000000ff0e7229 */ /* 0x002fd40000000508 */
[----:B0-----:R-:W-:-:S07]  /*0c30*/  IMAD.MOV.U32 R5, RZ, RZ, R15 ;  /* 0x000000ffff057224 */ /* 0x001fce00078e000f */
[----:B------:R-:W-:Y:S05]  /*0c40*/  CALL.REL.NOINC `($_Z7replaceiiPi$__internal_accurate_pow) ;  /* 0x0000000000e87944 */ /* 0x000fea0003c00000 */
[----:B------:R-:W-:Y:S05]  /*0c50*/  BSYNC.RECONVERGENT B0 ;  /* 0x0000000000007941 */ /* 0x000fea0003800200 */
.L_x_8:
[----:B------:R-:W-:Y:S01]  /*0c60*/  DADD R12, -RZ, -R2 ;  /* 0x00000000ff0c7229 */ /* 0x000fe20000000902 */
[----:B------:R-:W-:Y:S01]  /*0c70*/  ISETP.NE.AND P5, PT, R4, RZ, PT ;  /* 0x000000ff0400720c */ /* 0x000fe20003fa5270 */
[----:B------:R-:W-:Y:S01]  /*0c80*/  VIADD R6, R6, 0x2 ;  /* 0x0000000206067836 */ /* 0x000fe20000000000 */
[C---:B------:R-:W-:Y:S02]  /*0c90*/  ISETP.GE.AND P4, PT, R9.reuse, RZ, PT ;  /* 0x000000ff0900720c */ /* 0x040fe40003f86270 */
        /* <DEDUP_REMOVED lines=11> */
[----:B------:R-:W-:-:S04]  /*0d50*/  FSEL R2, R0, RZ, P2 ;  /* 0x000000ff00027208 */ /* 0x000fc80001000000 */
[----:B------:R-:W0:Y:S02]  /*0d60*/  F2I.F64.TRUNC R3, R2 ;  /* 0x0000000200037311 */ /* 0x000e24000030d100 */
[----:B0-----:R1:W-:Y:S02]  /*0d70*/  STG.E desc[UR6][R28.64+0x4], R3 ;  /* 0x000004031c007986 */ /* 0x0013e4000c101906 */
.L_x_6:
[----:B------:R-:W2:Y:S02]  /*0d80*/  LDC R0, c[0x0][0x384] ;  /* 0x0000e100ff007b82 */ /* 0x000ea40000000800 */
[----:B--2---:R-:W-:-:S04]  /*0d90*/  LOP3.LUT R0, R0, 0x1, RZ, 0xc0, !PT ;  /* 0x0000000100007812 */ /* 0x004fc800078ec0ff */
[----:B------:R-:W-:-:S13]  /*0da0*/  ISETP.NE.U32.AND P1, PT, R0, 0x1, PT ;  /* 0x000000010000780c */ /* 0x000fda0003f25070 */
[----:B------:R-:W-:Y:S05]  /*0db0*/  @P1 EXIT ;  /* 0x000000000000194d */ /* 0x000fea0003800000 */
[----:B0-----:R-:W0:Y:S01]  /*0dc0*/  LDC.64 R8, c[0x0][0x388] ;  /* 0x0000e200ff087b82 */ /* 0x001e220000000a00 */
[----:B------:R-:W-:-:S04]  /*0dd0*/  IMAD.IADD R31, R31, 0x1, R6 ;  /* 0x000000011f1f7824 */ /* 0x000fc800078e0206 */
[----:B0-----:R-:W-:-:S05]  /*0de0*/  IMAD.WIDE R8, R31, 0x4, R8 ;  /* 0x000000041f087825 */ /* 0x001fca00078e0208 */
[----:B------:R-:W2:Y:S01]  /*0df0*/  LDG.E R0, desc[UR6][R8.64] ;  /* 0x0000000608007981 */ /* 0x000ea2000c1e1900 */
[----:B------:R-:W-:Y:S01]  /*0e00*/  ISETP.NE.U32.AND P1, PT, R32, RZ, PT ;  /* 0x000000ff2000720c */ /* 0x000fe20003f25070 */
[----:B------:R-:W-:Y:S01]  /*0e10*/  BSSY.RECONVERGENT B0, `(.L_x_9) ;  /* 0x000000b000007945 */ /* 0x000fe20003800200 */
[----:B------:R-:W-:Y:S01]  /*0e20*/  ISETP.NE.AND P2, PT, R33, RZ, PT ;  /* 0x000000ff2100720c */ /* 0x000fe20003f45270 */
[----:B------:R-:W-:Y:S01]  /*0e30*/  IMAD.MOV.U32 R2, RZ, RZ, R10 ;  /* 0x000000ffff027224 */ /* 0x000fe200078e000a */
[----:B------:R-:W-:Y:S01]  /*0e40*/  ISETP.NE.AND.EX P1, PT, R30, -0x80000000, PT, P1 ;  /* 0x800000001e00780c */ /* 0x000fe20003f25310 */
[----:B-1----:R-:W-:Y:S01]  /*0e50*/  IMAD.MOV.U32 R3, RZ, RZ, R11 ;  /* 0x000000ffff037224 */ /* 0x002fe200078e000b */
[----:B------:R-:W-:Y:S02]  /*0e60*/  ISETP.GE.AND P3, PT, R11, RZ, PT ;  /* 0x000000ff0b00720c */ /* 0x000fe40003f66270 */
[----:B------:R-:W-:Y:S01]  /*0e70*/  MOV R34, 0xec0 ;  /* 0x00000ec000227802 */ /* 0x000fe20000000f00 */
[----:B--2---:R-:W0:Y:S02]  /*0e80*/  I2F.F64 R6, R0 ;  /* 0x0000000000067312 */ /* 0x004e240000201c00 */
[----:B0-----:R-:W-:-:S10]  /*0e90*/  DADD R4, -RZ, |R6| ;  /* 0x00000000ff047229 */ /* 0x001fd40000000506 */
[----:B------:R-:W-:-:S07]  /*0ea0*/  IMAD.MOV.U32 R14, RZ, RZ, R4 ;  /* 0x000000ffff0e7224 */ /* 0x000fce00078e0004 */
[----:B------:R-:W-:Y:S05]  /*0eb0*/  CALL.REL.NOINC `($_Z7replaceiiPi$__internal_accurate_pow) ;  /* 0x00000000004c7944 */ /* 0x000fea0003c00000 */
[----:B------:R-:W-:Y:S05]  /*0ec0*/  BSYNC.RECONVERGENT B0 ;  /* 0x0000000000007941 */ /* 0x000fea0003800200 */
.L_x_9:
[----:B------:R-:W-:Y:S01]  /*0ed0*/  DADD R4, -RZ, -R2 ;  /* 0x00000000ff047229 */ /* 0x000fe20000000902 */
[C---:B------:R-:W-:Y:S02]  /*0ee0*/  ISETP.NE.AND P5, PT, R0.reuse, RZ, PT ;  /* 0x000000ff0000720c */ /* 0x040fe40003fa5270 */
[C---:B------:R-:W-:Y:S02]  /*0ef0*/  ISETP.GE.AND P4, PT, R7.reuse, RZ, PT ;  /* 0x000000ff0700720c */ /* 0x040fe40003f86270 */
[----:B------:R-:W-:Y:S02]  /*0f00*/  SEL R6, R7, RZ, P0 ;  /* 0x000000ff07067207 */ /* 0x000fe40000000000 */
[----:B------:R-:W-:Y:S02]  /*0f10*/  ISETP.NE.AND P0, PT, R0, 0x1, PT ;  /* 0x000000010000780c */ /* 0x000fe40003f05270 */
[----:B------:R-:W-:Y:S02]  /*0f20*/  @!P3 LOP3.LUT R6, R6, 0x7ff00000, RZ, 0xfc, !PT ;  /* 0x7ff000000606b812 */ /* 0x000fe400078efcff */
[----:B------:R-:W-:-:S02]  /*0f30*/  FSEL R7, R4, R2, !P1 ;  /* 0x0000000204077208 */ /* 0x000fc40004800000 */
[-C--:B------:R-:W-:Y:S02]  /*0f40*/  FSEL R4, R5, R3.reuse, !P1 ;  /* 0x0000000305047208 */ /* 0x080fe40004800000 */
[----:B------:R-:W-:Y:S02]  /*0f50*/  FSEL R2, R7, R2, !P4 ;  /* 0x0000000207027208 */ /* 0x000fe40006000000 */
[----:B------:R-:W-:Y:S02]  /*0f60*/  @P5 FSEL R6, R4, R3, !P4 ;  /* 0x0000000304065208 */ /* 0x000fe40006000000 */
[----:B------:R-:W-:Y:S02]  /*0f70*/  FSEL R3, R2, RZ, P5 ;  /* 0x000000ff02037208 */ /* 0x000fe40002800000 */
[----:B------:R-:W-:Y:S02]  /*0f80*/  FSEL R2, R6, 1.875, P2 ;  /* 0x3ff0000006027808 */ /* 0x000fe40001000000 */
[----:B------:R-:W-:-:S02]  /*0f90*/  FSEL R0, R3, RZ, P2 ;  /* 0x000000ff03007208 */ /* 0x000fc40001000000 */
[----:B------:R-:W-:Y:S02]  /*0fa0*/  FSEL R3, R2, 1.875, P0 ;  /* 0x3ff0000002037808 */ /* 0x000fe40000000000 */
[----:B------:R-:W-:-:S04]  /*0fb0*/  FSEL R2, R0, RZ, P0 ;  /* 0x000000ff00027208 */ /* 0x000fc80000000000 */
[----:B------:R-:W0:Y:S02]  /*0fc0*/  F2I.F64.TRUNC R3, R2 ;  /* 0x0000000200037311 */ /* 0x000e24000030d100 */
[----:B0-----:R-:W-:Y:S01]  /*0fd0*/  STG.E desc[UR6][R8.64], R3 ;  /* 0x0000000308007986 */ /* 0x001fe2000c101906 */
[----:B------:R-:W-:Y:S05]  /*0fe0*/  EXIT ;  /* 0x000000000000794d */ /* 0x000fea0003800000 */
        .type           $_Z7replaceiiPi$__internal_accurate_pow,@function
        .size           $_Z7replaceiiPi$__internal_accurate_pow,(.L_x_12 - $_Z7replaceiiPi$__internal_accurate_pow)
$_Z7replaceiiPi$__internal_accurate_pow:
[----:B------:R-:W-:Y:S01]  /*0ff0*/  ISETP.GT.U32.AND P4, PT, R5, 0xfffff, PT ;  /* 0x000fffff0500780c */ /* 0x000fe20003f84070 */
[--C-:B------:R-:W-:Y:S01]  /*1000*/  IMAD.MOV.U32 R15, RZ, RZ, R5.reuse ;  /* 0x000000ffff0f7224 */ /* 0x100fe200078e0005 */
[----:B------:R-:W-:Y:S01]  /*1010*/  UMOV UR8, 0x7d2cafe2 ;  /* 0x7d2cafe200087882 */ /* 0x000fe20000000000 */
[----:B------:R-:W-:Y:S01]  /*1020*/  IMAD.MOV.U32 R18, RZ, RZ, 0x41ad3b5a ;  /* 0x41ad3b5aff127424 */ /* 0x000fe200078e00ff */
[----:B------:R-:W-:Y:S01]  /*1030*/  UMOV UR9, 0x3eb0f5ff ;  /* 0x3eb0f5ff00097882 */ /* 0x000fe20000000000 */
[----:B------:R-:W-:Y:S01]  /*1040*/  IMAD.MOV.U32 R19, RZ, RZ, 0x3ed0f5d2 ;  /* 0x3ed0f5d2ff137424 */ /* 0x000fe200078e00ff */
[----:B------:R-:W-:Y:S01]  /*1050*/  SHF.R.U32.HI R5, RZ, 0x14, R5 ;  /* 0x00000014ff057819 */ /* 0x000fe20000011605 */
[----:B------:R-:W-:Y:S01]  /*1060*/  UMOV UR10, 0x3b39803f ;  /* 0x3b39803f000a7882 */ /* 0x000fe20000000000 */
[----:B------:R-:W-:-:S05]  /*1070*/  UMOV UR11, 0x3c7abc9e ;  /* 0x3c7abc9e000b7882 */ /* 0x000fca0000000000 */
[----:B------:R-:W-:-:S10]  /*1080*/  @!P4 DMUL R12, R14, 1.80143985094819840000e+16 ;  /* 0x435000000e0cc828 */ /* 0x000fd40000000000 */
[----:B------:R-:W-:Y:S01]  /*1090*/  @!P4 IMAD.MOV.U32 R15, RZ, RZ, R13 ;  /* 0x000000ffff0fc224 */ /* 0x000fe200078e000d */
[----:B------:R-:W-:Y:S01]  /*10a0*/  @!P4 LEA.HI R5, R13, 0xffffffca, RZ, 0xc ;  /* 0xffffffca0d05c811 */ /* 0x000fe200078f60ff */
[----:B------:R-:W-:-:S03]  /*10b0*/  @!P4 IMAD.MOV.U32 R14, RZ, RZ, R12 ;  /* 0x000000ffff0ec224 */ /* 0x000fc600078e000c */
[----:B------:R-:W-:Y:S01]  /*10c0*/  LOP3.LUT R15, R15, 0x800fffff, RZ, 0xc0, !PT ;  /* 0x800fffff0f0f7812 */ /* 0x000fe200078ec0ff */
[----:B------:R-:W-:Y:S02]  /*10d0*/  IMAD.MOV.U32 R16, RZ, RZ, R14 ;  /* 0x000000ffff107224 */ /* 0x000fe400078e000e */
[----:B------:R-:W-:Y:S01]  /*10e0*/  IMAD.MOV.U32 R14, RZ, RZ, RZ ;  /* 0x000000ffff0e7224 */ /* 0x000fe200078e00ff */
[----:B------:R-:W-:-:S04]  /*10f0*/  LOP3.LUT R15, R15, 0x3ff00000, RZ, 0xfc, !PT ;  /* 0x3ff000000f0f7812 */ /* 0x000fc800078efcff */
[----:B------:R-:W-:Y:S01]  /*1100*/  ISETP.GE.U32.AND P5, PT, R15, 0x3ff6a09f, PT ;  /* 0x3ff6a09f0f00780c */ /* 0x000fe20003fa6070 */
[----:B------:R-:W-:-:S12]  /*1110*/  IMAD.MOV.U32 R17, RZ, RZ, R15 ;  /* 0x000000ffff117224 */ /* 0x000fd800078e000f */
[----:B------:R-:W-:-:S04]  /*1120*/  @P5 VIADD R12, R17, 0xfff00000 ;  /* 0xfff00000110c5836 */ /* 0x000fc80000000000 */
[----:B------:R-:W-:-:S06]  /*1130*/  @P5 IMAD.MOV.U32 R17, RZ, RZ, R12 ;  /* 0x000000ffff115224 */ /* 0x000fcc00078e000c */
[C---:B------:R-:W-:Y:S02]  /*1140*/  DADD R22, R16.reuse, 1 ;  /* 0x3ff0000010167429 */ /* 0x040fe40000000000 */
[----:B------:R-:W-:-:S04]  /*1150*/  DADD R16, R16, -1 ;  /* 0xbff0000010107429 */ /* 0x000fc80000000000 */
[----:B------:R-:W0:Y:S02]  /*1160*/  MUFU.RCP64H R15, R23 ;  /* 0x00000017000f7308 */ /* 0x000e240000001800 */
[----:B0-----:R-:W-:-:S08]  /*1170*/  DFMA R20, -R22, R14, 1 ;  /* 0x3ff000001614742b */ /* 0x001fd0000000010e */
[----:B------:R-:W-:-:S08]  /*1180*/  DFMA R20, R20, R20, R20 ;  /* 0x000000141414722b */ /* 0x000fd00000000014 */
[----:B------:R-:W-:-:S08]  /*1190*/  DFMA R20, R14, R20, R14 ;  /* 0x000000140e14722b */ /* 0x000fd0000000000e */
[----:B------:R-:W-:-:S08]  /*11a0*/  DMUL R14, R16, R20 ;  /* 0x00000014100e7228 */ /* 0x000fd00000000000 */
[----:B------:R-:W-:-:S08]  /*11b0*/  DFMA R14, R16, R20, R14 ;  /* 0x00000014100e722b */ /* 0x000fd0000000000e */
[----:B------:R-:W-:-:S08]  /*11c0*/  DMUL R26, R14, R14 ;  /* 0x0000000e0e1a7228 */ /* 0x000fd00000000000 */
[----:B------:R-:W-:Y:S01]  /*11d0*/  DFMA R18, R26, UR8, R18 ;  /* 0x000000081a127c2b */ /* 0x000fe20008000012 */
[----:B------:R-:W-:Y:S01]  /*11e0*/  UMOV UR8, 0x75488a3f ;  /* 0x75488a3f00087882 */ /* 0x000fe20000000000 */
[----:B------:R-:W-:-:S06]  /*11f0*/  UMOV UR9, 0x3ef3b20a ;  /* 0x3ef3b20a00097882 */ /* 0x000fcc0000000000 */
[----:B------:R-:W-:Y:S01]  /*1200*/  DFMA R24, R26, R18, UR8 ;  /* 0x000000081a187e2b */ /* 0x000fe20008000012 */
[----:B------:R-:W-:Y:S01]  /*1210*/  UMOV UR8, 0xe4faecd5 ;  /* 0xe4faecd500087882 */ /* 0x000fe20000000000 */
[----:B------:R-:W-:Y:S01]  /*1220*/  UMOV UR9, 0x3f1745cd ;  /* 0x3f1745cd00097882 */ /* 0x000fe20000000000 */
[----:B------:R-:W-:-:S05]  /*1230*/  DADD R18, R16, -R14 ;  /* 0x0000000010127229 */ /* 0x000fca000000080e */
[----:B------:R-:W-:Y:S01]  /*1240*/  DFMA R24, R26, R24, UR8 ;  /* 0x000000081a187e2b */ /* 0x000fe20008000018 */
[----:B------:R-:W-:Y:S01]  /*1250*/  UMOV UR8, 0x258a578b ;  /* 0x258a578b00087882 */ /* 0x000fe20000000000 */
[----:B------:R-:W-:Y:S01]  /*1260*/  UMOV UR9, 0x3f3c71c7 ;  /* 0x3f3c71c700097882 */ /* 0x000fe20000000000 */
[----:B------:R-:W-:-:S05]  /*1270*/  DADD R18, R18, R18 ;  /* 0x0000000012127229 */ /* 0x000fca0000000012 */
[----:B------:R-:W-:Y:S01]  /*1280*/  DFMA R24, R26, R24, UR8 ;  /* 0x000000081a187e2b */ /* 0x000fe20008000018 */
[----:B------:R-:W-:Y:S01]  /*1290*/  UMOV UR8, 0x9242b910 ;  /* 0x9242b91000087882 */ /* 0x000fe20000000000 */
[----:B------:R-:W-:Y:S01]  /*12a0*/  UMOV UR9, 0x3f624924 ;  /* 0x3f62492400097882 */ /* 0x000fe20000000000 */
[----:B------:R-:W-:-:S05]  /*12b0*/  DFMA R18, R16, -R14, R18 ;  /* 0x8000000e1012722b */ /* 0x000fca0000000012 */
[----:B------:R-:W-:Y:S01]  /*12c0*/  DFMA R24, R26, R24, UR8 ;  /* 0x000000081a187e2b */ /* 0x000fe20008000018 */
[----:B------:R-:W-:Y:S01]  /*12d0*/  UMOV UR8, 0x99999dfb ;  /* 0x99999dfb00087882 */ /* 0x000fe20000000000 */
[----:B------:R-:W-:Y:S01]  /*12e0*/  UMOV UR9, 0x3f899999 ;  /* 0x3f89999900097882 */ /* 0x000fe20000000000 */
[----:B------:R-:W-:Y:S02]  /*12f0*/  DMUL R18, R20, R18 ;  /* 0x0000001214127228 */ /* 0x000fe40000000000 */
[----:B------:R-:W-:-:S03]  /*1300*/  DMUL R20, R14, R14 ;  /* 0x0000000e0e147228 */ /* 0x000fc60000000000 */
[----:B------:R-:W-:Y:S01]  /*1310*/  DFMA R24, R26, R24, UR8 ;  /* 0x000000081a187e2b */ /* 0x000fe20008000018 */
[----:B------:R-:W-:Y:S01]  /*1320*/  UMOV UR8, 0x55555555 ;  /* 0x5555555500087882 */ /* 0x000fe20000000000 */
[----:B------:R-:W-:-:S03]  /*1330*/  UMOV UR9, 0x3fb55555 ;  /* 0x3fb5555500097882 */ /* 0x000fc60000000000 */
[----:B------:R-:W-:-:S03]  /*1340*/  DMUL R12, R14, R20 ;  /* 0x000000140e0c7228 */ /* 0x000fc60000000000 */
[----:B------:R-:W-:-:S08]  /*1350*/  DFMA R16, R26, R24, UR8 ;  /* 0x000000081a107e2b */ /* 0x000fd00008000018 */
[----:B------:R-:W-:Y:S01]  /*1360*/  DADD R22, -R16, UR8 ;  /* 0x0000000810167e29 */ /* 0x000fe20008000100 */
[----:B------:R-:W-:Y:S01]  /*1370*/  UMOV UR8, 0xb9e7b0 ;  /* 0x00b9e7b000087882 */ /* 0x000fe20000000000 */
[----:B------:R-:W-:-:S06]  /*1380*/  UMOV UR9, 0x3c46a4cb ;  /* 0x3c46a4cb00097882 */ /* 0x000fcc0000000000 */
[----:B------:R-:W-:Y:S02]  /*1390*/  DFMA R22, R26, R24, R22 ;  /* 0x000000181a16722b */ /* 0x000fe40000000016 */
[----:B------:R-:W-:Y:S01]  /*13a0*/  DFMA R24, R14, R14, -R20 ;  /* 0x0000000e0e18722b */ /* 0x000fe20000000814 */
[----:B------:R-:W-:Y:S02]  /*13b0*/  VIADD R27, R19, 0x100000 ;  /* 0x00100000131b7836 */ /* 0x000fe40000000000 */
[----:B------:R-:W-:-:S06]  /*13c0*/  IMAD.MOV.U32 R26, RZ, RZ, R18 ;  /* 0x000000ffff1a7224 */ /* 0x000fcc00078e0012 */
[----:B------:R-:W-:Y:S02]  /*13d0*/  DFMA R24, R14, R26, R24 ;  /* 0x0000001a0e18722b */ /* 0x000fe40000000018 */
[----:B------:R-:W-:Y:S01]  /*13e0*/  DADD R26, R22, -UR8 ;  /* 0x80000008161a7e29 */ /* 0x000fe20008000000 */
[----:B------:R-:W-:Y:S01]  /*13f0*/  UMOV UR8, 0x80000000 ;  /* 0x8000000000087882 */ /* 0x000fe20000000000 */
[----:B------:R-:W-:Y:S01]  /*1400*/  DFMA R22, R14, R20, -R12 ;  /* 0x000000140e16722b */ /* 0x000fe2000000080c */
[----:B------:R-:W-:-:S07]  /*1410*/  UMOV UR9, 0x43300000 ;  /* 0x4330000000097882 */ /* 0x000fce0000000000 */
[----:B------:R-:W-:Y:S02]  /*1420*/  DFMA R22, R18, R20, R22 ;  /* 0x000000141216722b */ /* 0x000fe40000000016 */
[----:B------:R-:W-:-:S06]  /*1430*/  DADD R20, R16, R26 ;  /* 0x0000000010147229 */ /* 0x000fcc000000001a */
[----:B------:R-:W-:Y:S02]  /*1440*/  DFMA R22, R14, R24, R22 ;  /* 0x000000180e16722b */ /* 0x000fe40000000016 */
[----:B------:R-:W-:Y:S02]  /*1450*/  DADD R24, R16, -R20 ;  /* 0x0000000010187229 */ /* 0x000fe40000000814 */
[----:B------:R-:W-:-:S06]  /*1460*/  DMUL R16, R20, R12 ;  /* 0x0000000c14107228 */ /* 0x000fcc0000000000 */
[----:B------:R-:W-:Y:S02]  /*1470*/  DADD R26, R26, R24 ;  /* 0x000000001a1a7229 */ /* 0x000fe40000000018 */
[----:B------:R-:W-:-:S08]  /*1480*/  DFMA R24, R20, R12, -R16 ;  /* 0x0000000c1418722b */ /* 0x000fd00000000810 */
[----:B------:R-:W-:-:S08]  /*1490*/  DFMA R22, R20, R22, R24 ;  /* 0x000000161416722b */ /* 0x000fd00000000018 */
[----:B------:R-:W-:-:S08]  /*14a0*/  DFMA R26, R26, R12, R22 ;  /* 0x0000000c1a1a722b */ /* 0x000fd00000000016 */
[----:B------:R-:W-:-:S08]  /*14b0*/  DADD R12, R16, R26 ;  /* 0x00000000100c7229 */ /* 0x000fd0000000001a */
[--C-:B------:R-:W-:Y:S02]  /*14c0*/  DADD R20, R14, R12.reuse ;  /* 0x000000000e147229 */ /* 0x100fe4000000000c */
[----:B------:R-:W-:-:S06]  /*14d0*/  DADD R16, R16, -R12 ;  /* 0x0000000010107229 */ /* 0x000fcc000000080c */
[----:B------:R-:W-:Y:S02]  /*14e0*/  DADD R14, R14, -R20 ;  /* 0x000000000e0e7229 */ /* 0x000fe40000000814 */
[----:B------:R-:W-:-:S06]  /*14f0*/  DADD R16, R26, R16 ;  /* 0x000000001a107229 */ /* 0x000fcc0000000010 */
[----:B------:R-:W-:Y:S01]  /*1500*/  DADD R14, R12, R14 ;  /* 0x000000000c0e7229 */ /* 0x000fe2000000000e */
[C---:B------:R-:W-:Y:S02]  /*1510*/  VIADD R12, R5.reuse, 0xfffffc01 ;  /* 0xfffffc01050c7836 */ /* 0x040fe40000000000 */
[----:B------:R-:W-:Y:S02]  /*1520*/  @P5 VIADD R12, R5, 0xfffffc02 ;  /* 0xfffffc02050c5836 */ /* 0x000fe40000000000 */
[----:B------:R-:W-:-:S03]  /*1530*/  IMAD.MOV.U32 R13, RZ, RZ, 0x43300000 ;  /* 0x43300000ff0d7424 */ /* 0x000fc600078e00ff */
[----:B------:R-:W-:Y:S01]  /*1540*/  DADD R16, R16, R14 ;  /* 0x0000000010107229 */ /* 0x000fe2000000000e */
[----:B------:R-:W-:-:S06]  /*1550*/  LOP3.LUT R12, R12, 0x80000000, RZ, 0x3c, !PT ;  /* 0x800000000c0c7812 */ /* 0x000fcc00078e3cff */
[----:B------:R-:W-:Y:S01]  /*1560*/  DADD R14, R12, -UR8 ;  /* 0x800000080c0e7e29 */ /* 0x000fe20008000000 */
[----:B------:R-:W-:Y:S01]  /*1570*/  UMOV UR8, 0xfefa39ef ;  /* 0xfefa39ef00087882 */ /* 0x000fe20000000000 */
[----:B------:R-:W-:Y:S01]  /*1580*/  DADD R18, R18, R16 ;  /* 0x0000000012127229 */ /* 0x000fe20000000010 */
[----:B------:R-:W-:-:S07]  /*1590*/  UMOV UR9, 0x3fe62e42 ;  /* 0x3fe62e4200097882 */ /* 0x000fce0000000000 */
[----:B------:R-:W-:-:S08]  /*15a0*/  DADD R16, R20, R18 ;  /* 0x0000000014107229 */ /* 0x000fd00000000012 */
[--C-:B------:R-:W-:Y:S02]  /*15b0*/  DFMA R12, R14, UR8, R16.reuse ;  /* 0x000000080e0c7c2b */ /* 0x100fe40008000010 */
[----:B------:R-:W-:-:S06]  /*15c0*/  DADD R22, R20, -R16 ;  /* 0x0000000014167229 */ /* 0x000fcc0000000810 */
[----:B------:R-:W-:Y:S02]  /*15d0*/  DFMA R20, R14, -UR8, R12 ;  /* 0x800000080e147c2b */ /* 0x000fe4000800000c */
[----:B------:R-:W-:-:S06]  /*15e0*/  DADD R22, R18, R22 ;  /* 0x0000000012167229 */ /* 0x000fcc0000000016 */
[----:B------:R-:W-:Y:S01]  /*15f0*/  DADD R20, -R16, R20 ;  /* 0x0000000010147229 */ /* 0x000fe20000000114 */
[----:B------:R-:W-:Y:S02]  /*1600*/  IMAD.MOV.U32 R17, RZ, RZ, R3 ;  /* 0x000000ffff117224 */ /* 0x000fe400078e0003 */
[----:B------:R-:W-:Y:S02]  /*1610*/  IMAD.MOV.U32 R16, RZ, RZ, R2 ;  /* 0x000000ffff107224 */ /* 0x000fe400078e0002 */
[C---:B------:R-:W-:Y:S01]  /*1620*/  IMAD.SHL.U32 R2, R17.reuse, 0x2, RZ ;  /* 0x0000000211027824 */ /* 0x040fe200078e00ff */
[----:B------:R-:W-:Y:S02]  /*1630*/  LOP3.LUT R3, R17, 0xff0fffff, RZ, 0xc0, !PT ;  /* 0xff0fffff11037812 */ /* 0x000fe400078ec0ff */
[----:B------:R-:W-:Y:S02]  /*1640*/  DADD R20, R22, -R20 ;  /* 0x0000000016147229 */ /* 0x000fe40000000814 */
[----:B------:R-:W-:-:S04]  /*1650*/  ISETP.GT.U32.AND P4, PT, R2, -0x2000001, PT ;  /* 0xfdffffff0200780c */ /* 0x000fc80003f84070 */
[----:B------:R-:W-:Y:S02]  /*1660*/  SEL R17, R3, R17, P4 ;  /* 0x0000001103117207 */ /* 0x000fe40002000000 */
[----:B------:R-:W-:-:S08]  /*1670*/  DFMA R14, R14, UR10, R20 ;  /* 0x0000000a0e0e7c2b */ /* 0x000fd00008000014 */
[----:B------:R-:W-:-:S08]  /*1680*/  DADD R18, R12, R14 ;  /* 0x000000000c127229 */ /* 0x000fd0000000000e */
[----:B------:R-:W-:Y:S02]  /*1690*/  DADD R12, R12, -R18 ;  /* 0x000000000c0c7229 */ /* 0x000fe40000000812 */
[----:B------:R-:W-:-:S06]  /*16a0*/  DMUL R2, R18, R16 ;  /* 0x0000001012027228 */ /* 0x000fcc0000000000 */
[----:B------:R-:W-:Y:S02]  /*16b0*/  DADD R14, R14, R12 ;  /* 0x000000000e0e7229 */ /* 0x000fe4000000000c */
[----:B------:R-:W-:-:S08]  /*16c0*/  DFMA R18, R18, R16, -R2 ;  /* 0x000000101212722b */ /* 0x000fd00000000802 */
[----:B------:R-:W-:Y:S01]  /*16d0*/  DFMA R14, R14, R16, R18 ;  /* 0x000000100e0e722b */ /* 0x000fe20000000012 */
[----:B------:R-:W-:Y:S02]  /*16e0*/  IMAD.MOV.U32 R18, RZ, RZ, 0x652b82fe ;  /* 0x652b82feff127424 */ /* 0x000fe400078e00ff */
[----:B------:R-:W-:-:S05]  /*16f0*/  IMAD.MOV.U32 R19, RZ, RZ, 0x3ff71547 ;  /* 0x3ff71547ff137424 */ /* 0x000fca00078e00ff */
[----:B------:R-:W-:-:S08]  /*1700*/  DADD R20, R2, R14 ;  /* 0x0000000002147229 */ /* 0x000fd0000000000e */
[----:B------:R-:W-:Y:S02]  /*1710*/  DFMA R18, R20, R18, 6.75539944105574400000e+15 ;  /* 0x433800001412742b */ /* 0x000fe40000000012 */
[----:B------:R-:W-:Y:S01]  /*1720*/  FSETP.GEU.AND P4, PT, |R21|, 4.1917929649353027344, PT ;  /* 0x4086232b1500780b */ /* 0x000fe20003f8e200 */
[----:B------:R-:W-:-:S05]  /*1730*/  DADD R2, R2, -R20 ;  /* 0x0000000002027229 */ /* 0x000fca0000000814 */
[----:B------:R-:W-:-:S03]  /*1740*/  DADD R12, R18, -6.75539944105574400000e+15 ;  /* 0xc3380000120c7429 */ /* 0x000fc60000000000 */
[----:B------:R-:W-:-:S05]  /*1750*/  DADD R14, R14, R2 ;  /* 0x000000000e0e7229 */ /* 0x000fca0000000002 */
[----:B------:R-:W-:Y:S01]  /*1760*/  DFMA R16, R12, -UR8, R20 ;  /* 0x800000080c107c2b */ /* 0x000fe20008000014 */
[----:B------:R-:W-:Y:S01]  /*1770*/  UMOV UR8, 0x3b39803f ;  /* 0x3b39803f00087882 */ /* 0x000fe20000000000 */
[----:B------:R-:W-:-:S06]  /*1780*/  UMOV UR9, 0x3c7abc9e ;  /* 0x3c7abc9e00097882 */ /* 0x000fcc0000000000 */
[----:B------:R-:W-:Y:S01]  /*1790*/  DFMA R16, R12, -UR8, R16 ;  /* 0x800000080c107c2b */ /* 0x000fe20008000010 */
[----:B------:R-:W-:Y:S01]  /*17a0*/  UMOV UR8, 0x69ce2bdf ;  /* 0x69ce2bdf00087882 */ /* 0x000fe20000000000 */
[----:B------:R-:W-:Y:S01]  /*17b0*/  IMAD.MOV.U32 R12, RZ, RZ, -0x35dec16 ;  /* 0xfca213eaff0c7424 */ /* 0x000fe200078e00ff */
[----:B------:R-:W-:Y:S01]  /*17c0*/  UMOV UR9, 0x3e5ade15 ;  /* 0x3e5ade1500097882 */ /* 0x000fe20000000000 */
[----:B------:R-:W-:-:S06]  /*17d0*/  IMAD.MOV.U32 R13, RZ, RZ, 0x3e928af3 ;  /* 0x3e928af3ff0d7424 */ /* 0x000fcc00078e00ff */
[----:B------:R-:W-:Y:S01]  /*17e0*/  DFMA R12, R16, UR8, R12 ;  /* 0x00000008100c7c2b */ /* 0x000fe2000800000c */
[----:B------:R-:W-:Y:S01]  /*17f0*/  UMOV UR8, 0x62401315 ;  /* 0x6240131500087882 */ /* 0x000fe20000000000 */
[----:B------:R-:W-:-:S06]  /*1800*/  UMOV UR9, 0x3ec71dee ;  /* 0x3ec71dee00097882 */ /* 0x000fcc0000000000 */
[----:B------:R-:W-:Y:S01]  /*1810*/  DFMA R12, R16, R12, UR8 ;  /* 0x00000008100c7e2b */ /* 0x000fe2000800000c */
        /* <DEDUP_REMOVED lines=20> */
[----:B------:R-:W-:-:S08]  /*1960*/  DFMA R12, R16, R12, UR8 ;  /* 0x00000008100c7e2b */ /* 0x000fd0000800000c */
[----:B------:R-:W-:-:S08]  /*1970*/  DFMA R12, R16, R12, 1 ;  /* 0x3ff00000100c742b */ /* 0x000fd0000000000c */
[----:B------:R-:W-:-:S10]  /*1980*/  DFMA R12, R16, R12, 1 ;  /* 0x3ff00000100c742b */ /* 0x000fd4000000000c */
[----:B------:R-:W-:Y:S02]  /*1990*/  IMAD R17, R18, 0x100000, R13 ;  /* 0x0010000012117824 */ /* 0x000fe400078e020d */
[----:B------:R-:W-:Y:S01]  /*19a0*/  IMAD.MOV.U32 R16, RZ, RZ, R12 ;  /* 0x000000ffff107224 */ /* 0x000fe200078e000c */
[----:B------:R-:W-:Y:S06]  /*19b0*/  @!P4 BRA `(.L_x_10) ;  /* 0x000000000030c947 */ /* 0x000fec0003800000 */
[----:B------:R-:W-:Y:S01]  /*19c0*/  FSETP.GEU.AND P4, PT, |R21|, 4.2275390625, PT ;  /* 0x408748001500780b */ /* 0x000fe20003f8e200 */
[C---:B------:R-:W-:Y:S02]  /*19d0*/  DADD R16, R20.reuse, +INF ;  /* 0x7ff0000014107429 */ /* 0x040fe40000000000 */
[----:B------:R-:W-:-:S08]  /*19e0*/  DSETP.GEU.AND P5, PT, R20, RZ, PT ;  /* 0x000000ff1400722a */ /* 0x000fd00003fae000 */
[----:B------:R-:W-:Y:S02]  /*19f0*/  FSEL R16, R16, RZ, P5 ;  /* 0x000000ff10107208 */ /* 0x000fe40002800000 */
[----:B------:R-:W-:Y:S02]  /*1a00*/  @!P4 LEA.HI R2, R18, R18, RZ, 0x1 ;  /* 0x000000121202c211 */ /* 0x000fe400078f08ff */
[----:B------:R-:W-:Y:S02]  /*1a10*/  FSEL R17, R17, RZ, P5 ;  /* 0x000000ff11117208 */ /* 0x000fe40002800000 */
[----:B------:R-:W-:-:S05]  /*1a20*/  @!P4 SHF.R.S32.HI R2, RZ, 0x1, R2 ;  /* 0x00000001ff02c819 */ /* 0x000fca0000011402 */
[----:B------:R-:W-:Y:S02]  /*1a30*/  @!P4 IMAD.IADD R3, R18, 0x1, -R2 ;  /* 0x000000011203c824 */ /* 0x000fe400078e0a02 */
[----:B------:R-:W-:Y:S02]  /*1a40*/  @!P4 IMAD R13, R2, 0x100000, R13 ;  /* 0x00100000020dc824 */ /* 0x000fe400078e020d */
[----:B------:R-:W-:Y:S01]  /*1a50*/  @!P4 IMAD.MOV.U32 R2, RZ, RZ, RZ ;  /* 0x000000ffff02c224 */ /* 0x000fe200078e00ff */
[----:B------:R-:W-:-:S06]  /*1a60*/  @!P4 LEA R3, R3, 0x3ff00000, 0x14 ;  /* 0x3ff000000303c811 */ /* 0x000fcc00078ea0ff */
[----:B------:R-:W-:-:S11]  /*1a70*/  @!P4 DMUL R16, R12, R2 ;  /* 0x000000020c10c228 */ /* 0x000fd60000000000 */
.L_x_10:
[----:B------:R-:W-:Y:S01]  /*1a80*/  DFMA R14, R14, R16, R16 ;  /* 0x000000100e0e722b */ /* 0x000fe20000000010 */
[----:B------:R-:W-:Y:S01]  /*1a90*/  IMAD.MOV.U32 R12, RZ, RZ, R34 ;  /* 0x000000ffff0c7224 */ /* 0x000fe200078e0022 */
[----:B------:R-:W-:Y:S01]  /*1aa0*/  DSETP.NEU.AND P4, PT, |R16|, +INF , PT ;  /* 0x7ff000001000742a */ /* 0x000fe20003f8d200 */
[----:B------:R-:W-:-:S07]  /*1ab0*/  IMAD.MOV.U32 R13, RZ, RZ, 0x0 ;  /* 0x00000000ff0d7424 */ /* 0x000fce00078e00ff */
[----:B------:R-:W-:Y:S02]  /*1ac0*/  FSEL R2, R16, R14, !P4 ;  /* 0x0000000e10027208 */ /* 0x000fe40006000000 */
[----:B------:R-:W-:Y:S01]  /*1ad0*/  FSEL R3, R17, R15, !P4 ;  /* 0x0000000f11037208 */ /* 0x000fe20006000000 */
[----:B------:R-:W-:Y:S06]  /*1ae0*/  RET.REL.NODEC R12 `(_Z7replaceiiPi) ;  /* 0xffffffe40c447950 */ /* 0x000fec0003c3ffff */
.L_x_11:
[----:B------:R-:W-:-:S00]  /*1af0*/  BRA `(.L_x_11) ;  /* 0xfffffffc00fc7947 */ /* 0x000fc0000383ffff */
[----:B------:R-:W-:-:S00]  /*1b00*/  NOP ;  /* 0x0000000000007918 */ /* 0x000fc00000000000 */
[----:B------:R-:W-:-:S00]  /*1b10*/  NOP ;  /* 0x0000000000007918 */ /* 0x000fc00000000000 */
[----:B------:R-:W-:-:S00]  /*1b20*/  NOP ;  /* 0x0000000000007918 */ /* 0x000fc00000000000 */
[----:B------:R-:W-:-:S00]  /*1b30*/  NOP ;  /* 0x0000000000007918 */ /* 0x000fc00000000000 */
[----:B------:R-:W-:-:S00]  /*1b40*/  NOP ;  /* 0x0000000000007918 */ /* 0x000fc00000000000 */
[----:B------:R-:W-:-:S00]  /*1b50*/  NOP ;  /* 0x0000000000007918 */ /* 0x000fc00000000000 */
[----:B------:R-:W-:-:S00]  /*1b60*/  NOP ;  /* 0x0000000000007918 */ /* 0x000fc00000000000 */
[----:B------:R-:W-:-:S00]  /*1b70*/  NOP ;  /* 0x0000000000007918 */ /* 0x000fc00000000000 */
.L_x_12:


//--------------------- .nv.shared.reserved.0     --------------------------
	.section	.nv.shared.reserved.0,"aw",@nobits
	.weak		__nv_reservedSMEM_offset_0_alias
	.size		__nv_reservedSMEM_offset_0_alias, 0, 64
	.other		__nv_reservedSMEM_offset_0_alias,@"STO_CUDA_RESERVED_SHARED STV_DEFAULT"
__nv_reservedSMEM_offset_0_alias:
	.zero		0
	.zero		64


//--------------------- .nv.constant0._Z7replaceiiPi --------------------------
	.section	.nv.constant0._Z7replaceiiPi,"a",@progbits
	.sectionflags	@""
	.align	4
.nv.constant0._Z7replaceiiPi:
	.zero		912


//--------------------- SYMBOLS --------------------------

	.type		.nv.reservedSmem.offset0,@object
	.size		.nv.reservedSmem.offset0,0x4
